	.headerflags	@"EF_CUDA_TEXMODE_UNIFIED EF_CUDA_64BIT_ADDRESS EF_CUDA_SM86 EF_CUDA_VIRTUAL_SM(EF_CUDA_SM86)"
	.elftype	@"ET_EXEC"


//--------------------- .nv.info                  --------------------------
	.section	.nv.info,"",@"SHT_CUDA_INFO"
	.align	4


	//----- nvinfo : EIATTR_REGCOUNT
	.align		4
        /*0000*/ 	.byte	0x04, 0x2f
        /*0002*/ 	.short	(.L_1 - .L_0)
	.align		4
.L_0:
        /*0004*/ 	.word	index@(triton_per_fused__to_copy_mean_pow_11)
        /*0008*/ 	.word	0x0000000c


	//----- nvinfo : EIATTR_MIN_STACK_SIZE
	.align		4
.L_1:
        /*000c*/ 	.byte	0x04, 0x12
        /*000e*/ 	.short	(.L_3 - .L_2)
	.align		4
.L_2:
        /*0010*/ 	.word	index@(triton_per_fused__to_copy_mean_pow_11)
        /*0014*/ 	.word	0x00000000


	//----- nvinfo : EIATTR_FRAME_SIZE
	.align		4
.L_3:
        /*0018*/ 	.byte	0x04, 0x11
        /*001a*/ 	.short	(.L_5 - .L_4)
	.align		4
.L_4:
        /*001c*/ 	.word	index@(triton_per_fused__to_copy_mean_pow_11)
        /*0020*/ 	.word	0x00000000


	//----- nvinfo : EIATTR_MIN_STACK_SIZE
	.align		4
.L_5:
        /*0024*/ 	.byte	0x04, 0x12
        /*0026*/ 	.short	(.L_7 - .L_6)
	.align		4
.L_6:
        /*0028*/ 	.word	index@(triton_per_fused__to_copy_mean_pow_11)
        /*002c*/ 	.word	0x00000000
.L_7:


//--------------------- .nv.info.triton_per_fused__to_copy_mean_pow_11 --------------------------
	.section	.nv.info.triton_per_fused__to_copy_mean_pow_11,"",@"SHT_CUDA_INFO"
	.sectionflags	@""
	.align	4


	//----- nvinfo : EIATTR_CUDA_API_VERSION
	.align		4
        /*0000*/ 	.byte	0x04, 0x37
        /*0002*/ 	.short	(.L_9 - .L_8)
.L_8:
        /*0004*/ 	.word	0x0000007c


	//----- nvinfo : EIATTR_SW2861232_WAR
	.align		4
.L_9:
        /*0008*/ 	.byte	0x01, 0x35
	.zero		2


	//----- nvinfo : EIATTR_PARAM_CBANK
	.align		4
        /*000c*/ 	.byte	0x04, 0x0a
        /*000e*/ 	.short	(.L_11 - .L_10)
	.align		4
.L_10:
        /*0010*/ 	.word	index@(.nv.constant0.triton_per_fused__to_copy_mean_pow_11)
        /*0014*/ 	.short	0x0160
        /*0016*/ 	.short	0x0020


	//----- nvinfo : EIATTR_CBANK_PARAM_SIZE
	.align		4
.L_11:
        /*0018*/ 	.byte	0x03, 0x19
        /*001a*/ 	.short	0x0020


	//----- nvinfo : EIATTR_KPARAM_INFO
	.align		4
        /*001c*/ 	.byte	0x04, 0x17
        /*001e*/ 	.short	(.L_13 - .L_12)
.L_12:
        /*0020*/ 	.word	0x00000000
        /*0024*/ 	.short	0x0004
        /*0026*/ 	.short	0x0018
        /*0028*/ 	.byte	0x00, 0xf4, 0x21, 0x00


	//----- nvinfo : EIATTR_KPARAM_INFO
	.align		4
.L_13:
        /*002c*/ 	.byte	0x04, 0x17
        /*002e*/ 	.short	(.L_15 - .L_14)
.L_14:
        /*0030*/ 	.word	0x00000000
        /*0034*/ 	.short	0x0003
        /*0036*/ 	.short	0x0014
        /*0038*/ 	.byte	0x00, 0xf0, 0x11, 0x00


	//----- nvinfo : EIATTR_KPARAM_INFO
	.align		4
.L_15:
        /*003c*/ 	.byte	0x04, 0x17
        /*003e*/ 	.short	(.L_17 - .L_16)
.L_16:
        /*0040*/ 	.word	0x00000000
        /*0044*/ 	.short	0x0002
        /*0046*/ 	.short	0x0010
        /*0048*/ 	.byte	0x00, 0xf0, 0x11, 0x00


	//----- nvinfo : EIATTR_KPARAM_INFO
	.align		4
.L_17:
        /*004c*/ 	.byte	0x04, 0x17
        /*004e*/ 	.short	(.L_19 - .L_18)
.L_18:
        /*0050*/ 	.word	0x00000000
        /*0054*/ 	.short	0x0001
        /*0056*/ 	.short	0x0008
        /*0058*/ 	.byte	0x00, 0xf4, 0x21, 0x00


	//----- nvinfo : EIATTR_KPARAM_INFO
	.align		4
.L_19:
        /*005c*/ 	.byte	0x04, 0x17
        /*005e*/ 	.short	(.L_21 - .L_20)
.L_20:
        /*0060*/ 	.word	0x00000000
        /*0064*/ 	.short	0x0000
        /*0066*/ 	.short	0x0000
        /*0068*/ 	.byte	0x00, 0xf4, 0x21, 0x00


	//----- nvinfo : EIATTR_MAXREG_COUNT
	.align		4
.L_21:
        /*006c*/ 	.byte	0x03, 0x1b
        /*006e*/ 	.short	0x00ff


	//----- nvinfo : EIATTR_COOP_GROUP_MASK_REGIDS
	.align		4
        /*0070*/ 	.byte	0x04, 0x29
        /*0072*/ 	.short	(.L_23 - .L_22)


	//   ....[0]....
.L_22:
        /*0074*/ 	.word	0xffffffff


	//   ....[1]....
        /*0078*/ 	.word	0xffffffff


	//   ....[2]....
        /*007c*/ 	.word	0xffffffff


	//   ....[3]....
        /*0080*/ 	.word	0xffffffff


	//----- nvinfo : EIATTR_COOP_GROUP_INSTR_OFFSETS
	.align		4
.L_23:
        /*0084*/ 	.byte	0x04, 0x28
        /*0086*/ 	.short	(.L_25 - .L_24)


	//   ....[0]....
.L_24:
        /*0088*/ 	.word	0x00000210


	//   ....[1]....
        /*008c*/ 	.word	0x00000230


	//   ....[2]....
        /*0090*/ 	.word	0x00000260


	//   ....[3]....
        /*0094*/ 	.word	0x00000290


	//----- nvinfo : EIATTR_EXIT_INSTR_OFFSETS
	.align		4
.L_25:
        /*0098*/ 	.byte	0x04, 0x1c
        /*009a*/ 	.short	(.L_27 - .L_26)


	//   ....[0]....
.L_26:
        /*009c*/ 	.word	0x000002d0


	//   ....[1]....
        /*00a0*/ 	.word	0x00000330


	//----- nvinfo : EIATTR_REQNTID
	.align		4
.L_27:
        /*00a4*/ 	.byte	0x04, 0x10
        /*00a6*/ 	.short	(.L_29 - .L_28)
.L_28:
        /*00a8*/ 	.word	0x00000080
        /*00ac*/ 	.word	0x00000001
        /*00b0*/ 	.word	0x00000001
.L_29:


//--------------------- .nv.callgraph             --------------------------
	.section	.nv.callgraph,"",@"SHT_CUDA_CALLGRAPH"
	.align	4
	.sectionentsize	8
	.align		4
        /*0000*/ 	.word	0x00000000
	.align		4
        /*0004*/ 	.word	0xffffffff
	.align		4
        /*0008*/ 	.word	0x00000000
	.align		4
        /*000c*/ 	.word	0xfffffffe
	.align		4
        /*0010*/ 	.word	0x00000000
	.align		4
        /*0014*/ 	.word	0xfffffffd
	.align		4
        /*0018*/ 	.word	0x00000000
	.align		4
        /*001c*/ 	.word	0xfffffffc


//--------------------- .nv.rel.action            --------------------------
	.section	.nv.rel.action,"",@"SHT_CUDA_RELOCINFO"
	.align	8
	.sectionentsize	8
        /*0000*/ 	.byte	0x73, 0x00, 0x00, 0x00, 0x00, 0x00, 0x00, 0x00, 0x00, 0x00, 0x00, 0x11, 0x25, 0x00, 0x05, 0x36


//--------------------- .nv.constant0.triton_per_fused__to_copy_mean_pow_11 --------------------------
	.section	.nv.constant0.triton_per_fused__to_copy_mean_pow_11,"a",@progbits
	.sectionflags	@""
	.align	4
.nv.constant0.triton_per_fused__to_copy_mean_pow_11:
	.zero		384


//--------------------- .text.triton_per_fused__to_copy_mean_pow_11 --------------------------
	.section	.text.triton_per_fused__to_copy_mean_pow_11,"ax",@progbits
	.sectionflags	@"SHF_BARRIERS=1"
	.sectioninfo	@"SHI_REGISTERS=12"
	.align	128
        .global         triton_per_fused__to_copy_mean_pow_11
        .type           triton_per_fused__to_copy_mean_pow_11,@function
        .size           triton_per_fused__to_copy_mean_pow_11,(.L_x_1 - triton_per_fused__to_copy_mean_pow_11)
        .other          triton_per_fused__to_copy_mean_pow_11,@"STO_CUDA_ENTRY STV_DEFAULT"
triton_per_fused__to_copy_mean_pow_11:
.text.triton_per_fused__to_copy_mean_pow_11:
[----:B------:R-:W-:Y:S02]  /*0000*/  IMAD.MOV.U32 R1, RZ, RZ, c[0x0][0x28] ;  /* 0x00000a00ff017624 */ /* 0x000fe400078e00ff */
[----:B------:R-:W0:Y:S01]  /*0010*/  S2R R0, SR_TID.X ;  /* 0x0000000000007919 */ /* 0x000e220000002100 */
[----:B------:R-:W-:-:S03]  /*0020*/  ULDC.64 UR4, c[0x0][0x118] ;  /* 0x0000460000047ab9 */ /* 0x000fc60000000a00 */
[----:B------:R-:W1:Y:S01]  /*0030*/  S2R R5, SR_CTAID.X ;  /* 0x0000000000057919 */ /* 0x000e620000002500 */
[----:B0-----:R-:W-:Y:S01]  /*0040*/  SHF.R.U32.HI R4, RZ, 0x4, R0 ;  /* 0x00000004ff047819 */ /* 0x001fe20000011600 */
[----:B-1----:R-:W-:-:S03]  /*0050*/  IMAD.SHL.U32 R5, R5, 0x8, RZ ;  /* 0x0000000805057824 */ /* 0x002fc600078e00ff */
[----:B------:R-:W-:-:S04]  /*0060*/  SGXT.U32 R4, R4, 0x3 ;  /* 0x000000030404781a */ /* 0x000fc80000000000 */
[----:B------:R-:W-:-:S04]  /*0070*/  LOP3.LUT R2, R4, R5, RZ, 0xfc, !PT ;  /* 0x0000000504027212 */ /* 0x000fc800078efcff */
[C---:B------:R-:W-:Y:S01]  /*0080*/  ISETP.GE.AND P0, PT, R2.reuse, 0x1800, PT ;  /* 0x000018000200780c */ /* 0x040fe20003f06270 */
[----:B------:R-:W-:-:S05]  /*0090*/  IMAD.HI R3, R2, 0x2aaaaaab, RZ ;  /* 0x2aaaaaab02037827 */ /* 0x000fca00078e02ff */
[----:B------:R-:W-:-:S04]  /*00a0*/  SHF.R.S32.HI R6, RZ, 0x1, R3 ;  /* 0x00000001ff067819 */ /* 0x000fc80000011403 */
[----:B------:R-:W-:Y:S02]  /*00b0*/  LEA.HI R7, R3, R6, RZ, 0x1 ;  /* 0x0000000603077211 */ /* 0x000fe400078f08ff */
[----:B------:R-:W-:-:S03]  /*00c0*/  SHF.L.U32 R3, R0, 0x2, RZ ;  /* 0x0000000200037819 */ /* 0x000fc600000006ff */
[----:B------:R-:W-:Y:S01]  /*00d0*/  IMAD R6, R7, -0xc, R2 ;  /* 0xfffffff407067824 */ /* 0x000fe200078e0202 */
[----:B------:R-:W-:-:S05]  /*00e0*/  LOP3.LUT R3, R3, 0x3c, RZ, 0xc0, !PT ;  /* 0x0000003c03037812 */ /* 0x000fca00078ec0ff */
[----:B------:R-:W-:Y:S01]  /*00f0*/  IMAD R6, R6, 0x40, R3 ;  /* 0x0000004006067824 */ /* 0x000fe200078e0203 */
[----:B------:R-:W-:-:S03]  /*0100*/  MOV R3, 0x2 ;  /* 0x0000000200037802 */ /* 0x000fc60000000f00 */
[----:B------:R-:W-:Y:S02]  /*0110*/  IMAD R2, R7, 0x900, R6 ;  /* 0x0000090007027824 */ /* 0x000fe400078e0206 */
[----:B------:R-:W-:Y:S02]  /*0120*/  CS2R R6, SRZ ;  /* 0x0000000000067805 */ /* 0x000fe4000001ff00 */
[----:B------:R-:W-:-:S05]  /*0130*/  IMAD.WIDE R2, R2, R3, c[0x0][0x160] ;  /* 0x0000580002027625 */ /* 0x000fca00078e0203 */
[----:B------:R-:W2:Y:S02]  /*0140*/  @!P0 LDG.E.64 R6, [R2.64] ;  /* 0x0000000402068981 */ /* 0x000ea4000c1e1b00 */
[----:B--2---:R-:W-:-:S05]  /*0150*/  PRMT R8, R6, 0x7632, R8 ;  /* 0x0000763206087816 */ /* 0x004fca0000000008 */
[----:B------:R-:W-:Y:S01]  /*0160*/  IMAD.U32 R9, R8, 0x10000, RZ ;  /* 0x0001000008097824 */ /* 0x000fe200078e00ff */
[----:B------:R-:W-:Y:S02]  /*0170*/  SHF.L.U32 R8, R6, 0x10, RZ ;  /* 0x0000001006087819 */ /* 0x000fe400000006ff */
[----:B------:R-:W-:Y:S01]  /*0180*/  PRMT R6, R7, 0x7632, R6 ;  /* 0x0000763207067816 */ /* 0x000fe20000000006 */
[----:B------:R-:W-:Y:S01]  /*0190*/  FMUL R9, R9, R9 ;  /* 0x0000000909097220 */ /* 0x000fe20000400000 */
[----:B------:R-:W-:Y:S02]  /*01a0*/  IMAD.U32 R7, R7, 0x10000, RZ ;  /* 0x0001000007077824 */ /* 0x000fe400078e00ff */
[----:B------:R-:W-:Y:S01]  /*01b0*/  SHF.L.U32 R6, R6, 0x10, RZ ;  /* 0x0000001006067819 */ /* 0x000fe200000006ff */
[----:B------:R-:W-:-:S04]  /*01c0*/  FFMA R8, R8, R8, R9 ;  /* 0x0000000808087223 */ /* 0x000fc80000000009 */
[----:B------:R-:W-:-:S04]  /*01d0*/  FFMA R7, R7, R7, R8 ;  /* 0x0000000707077223 */ /* 0x000fc80000000008 */
[----:B------:R-:W-:-:S05]  /*01e0*/  FFMA R7, R6, R6, R7 ;  /* 0x0000000606077223 */ /* 0x000fca0000000007 */
[----:B------:R-:W-:Y:S02]  /*01f0*/  FSEL R7, R7, RZ, !P0 ;  /* 0x000000ff07077208 */ /* 0x000fe40004000000 */
[----:B------:R-:W-:-:S03]  /*0200*/  LOP3.LUT P0, RZ, R0, 0x78, RZ, 0xc0, !PT ;  /* 0x0000007800ff7812 */ /* 0x000fc6000780c0ff */
[----:B------:R-:W0:Y:S02]  /*0210*/  SHFL.BFLY PT, R2, R7, 0x8, 0x1f ;  /* 0x0d001f0007027f89 */ /* 0x000e2400000e0000 */
[----:B0-----:R-:W-:-:S05]  /*0220*/  FADD R3, R7, R2 ;  /* 0x0000000207037221 */ /* 0x001fca0000000000 */
[----:B------:R-:W0:Y:S02]  /*0230*/  SHFL.BFLY PT, R2, R3, 0x4, 0x1f ;  /* 0x0c801f0003027f89 */ /* 0x000e2400000e0000 */
[----:B0-----:R-:W-:Y:S01]  /*0240*/  FADD R6, R3, R2 ;  /* 0x0000000203067221 */ /* 0x001fe20000000000 */
[----:B------:R-:W-:-:S04]  /*0250*/  LOP3.LUT R2, R5, 0x7, R0, 0xf8, !PT ;  /* 0x0000000705027812 */ /* 0x000fc800078ef800 */
[----:B------:R-:W0:Y:S01]  /*0260*/  SHFL.BFLY PT, R9, R6, 0x2, 0x1f ;  /* 0x0c401f0006097f89 */ /* 0x000e2200000e0000 */
[----:B------:R-:W-:Y:S01]  /*0270*/  ISETP.LT.AND P0, PT, R2, 0x1800, !P0 ;  /* 0x000018000200780c */ /* 0x000fe20004701270 */
[----:B0-----:R-:W-:-:S05]  /*0280*/  FADD R9, R6, R9 ;  /* 0x0000000906097221 */ /* 0x001fca0000000000 */
[----:B------:R-:W0:Y:S02]  /*0290*/  SHFL.BFLY PT, R8, R9, 0x1, 0x1f ;  /* 0x0c201f0009087f89 */ /* 0x000e2400000e0000 */
[----:B0-----:R-:W-:-:S05]  /*02a0*/  FADD R5, R9, R8 ;  /* 0x0000000809057221 */ /* 0x001fca0000000000 */
[----:B------:R0:W-:Y:S04]  /*02b0*/  STS [R4.X4], R5 ;  /* 0x0000000504007388 */ /* 0x0001e80000004800 */
[----:B------:R-:W-:Y:S06]  /*02c0*/  BAR.SYNC.DEFER_BLOCKING 0x0 ;  /* 0x0000000000007b1d */ /* 0x000fec0000010000 */
[----:B------:R-:W-:Y:S05]  /*02d0*/  @!P0 EXIT ;  /* 0x000000000000894d */ /* 0x000fea0003800000 */
[----:B0-----:R-:W-:Y:S02]  /*02e0*/  LOP3.LUT R0, R0, 0x7, RZ, 0xc0, !PT ;  /* 0x0000000700007812 */ /* 0x001fe400078ec0ff */
[----:B------:R-:W-:-:S03]  /*02f0*/  MOV R3, 0x4 ;  /* 0x0000000400037802 */ /* 0x000fc60000000f00 */
[----:B------:R-:W0:Y:S02]  /*0300*/  LDS R5, [R0.X4] ;  /* 0x0000000000057984 */ /* 0x000e240000004800 */
[----:B------:R-:W-:-:S05]  /*0310*/  IMAD.WIDE R2, R2, R3, c[0x0][0x168] ;  /* 0x00005a0002027625 */ /* 0x000fca00078e0203 */
[----:B0-----:R-:W-:Y:S01]  /*0320*/  STG.E [R2.64], R5 ;  /* 0x0000000502007986 */ /* 0x001fe2000c101904 */
[----:B------:R-:W-:Y:S05]  /*0330*/  EXIT ;  /* 0x000000000000794d */ /* 0x000fea0003800000 */
.L_x_0:
[----:B------:R-:W-:-:S00]  /*0340*/  BRA `(.L_x_0) ;  /* 0xfffffff000007947 */ /* 0x000fc0000383ffff */
[----:B------:R-:W-:-:S00]  /*0350*/  NOP ;  /* 0x0000000000007918 */ /* 0x000fc00000000000 */
        /* <DEDUP_REMOVED lines=10> */
.L_x_1:


//--------------------- .nv.shared.triton_per_fused__to_copy_mean_pow_11 --------------------------
	.section	.nv.shared.triton_per_fused__to_copy_mean_pow_11,"aw",@nobits
	.sectionflags	@""
	.align	16
